//
// Generated by NVIDIA NVVM Compiler
//
// Compiler Build ID: CL-36424714
// Cuda compilation tools, release 13.0, V13.0.88
// Based on NVVM 20.0.0
//

.version 9.0
.target sm_100
.address_size 64

	// .globl	_Z9helloCudaf
.extern .func  (.param .b32 func_retval0) vprintf
(
	.param .b64 vprintf_param_0,
	.param .b64 vprintf_param_1
)
;
.global .align 1 .b8 $str[51] = {72, 101, 108, 108, 111, 44, 32, 73, 32, 97, 109, 32, 116, 104, 114, 101, 97, 100, 32, 37, 100, 32, 111, 102, 32, 98, 108, 111, 99, 107, 32, 37, 100, 32, 119, 105, 116, 104, 32, 118, 97, 108, 117, 101, 32, 101, 61, 37, 102, 10};

.visible .entry _Z9helloCudaf(
	.param .f32 _Z9helloCudaf_param_0
)
{
	.local .align 16 .b8 	__local_depot0[16];
	.reg .b64 	%SP;
	.reg .b64 	%SPL;
	.reg .b32 	%r<5>;
	.reg .b32 	%f<2>;
	.reg .b64 	%rd<5>;
	.reg .b64 	%fd<2>;

	mov.u64 	%SPL, __local_depot0;
	cvta.local.u64 	%SP, %SPL;
	ld.param.f32 	%f1, [_Z9helloCudaf_param_0];
	add.u64 	%rd1, %SP, 0;
	add.u64 	%rd2, %SPL, 0;
	mov.u32 	%r1, %tid.x;
	mov.u32 	%r2, %ctaid.x;
	cvt.f64.f32 	%fd1, %f1;
	st.local.v2.u32 	[%rd2], {%r1, %r2};
	st.local.f64 	[%rd2+8], %fd1;
	mov.u64 	%rd3, $str;
	cvta.global.u64 	%rd4, %rd3;
	{ // callseq 0, 0
	.param .b64 param0;
	st.param.b64 	[param0], %rd4;
	.param .b64 param1;
	st.param.b64 	[param1], %rd1;
	.param .b32 retval0;
	call.uni (retval0), 
	vprintf, 
	(
	param0, 
	param1
	);
	ld.param.b32 	%r3, [retval0];
	} // callseq 0
	ret;

}


// ===== COMPILED SASS (sm_100) =====

	.target	sm_100

	.elftype	@"ET_EXEC"


//--------------------- .note.nv.tkinfo           --------------------------
	.section	.note.nv.tkinfo,"",@"SHT_NOTE"
	.sectionflags	@"SHF_NOTE_NV_TKINFO"
	.tkinfo
        /*0018*/ 	.word	0x00000002
        /*0030*/ 	.string	""
        /*0030*/ 	.string	"ptxas"
        /*0030*/ 	.string	"Cuda compilation tools, release 13.0, V13.0.88"
        /*0030*/ 	.string	"Build cuda_13.0.r13.0/compiler.36424714_0"
        /*0030*/ 	.string	"-arch sm_100 -m 64 "



//--------------------- .note.nv.cuinfo           --------------------------
	.section	.note.nv.cuinfo,"",@"SHT_NOTE"
	.sectionflags	@"SHF_NOTE_NV_CUINFO"
        /*0018*/ 	.short	0x0002
        /*001a*/ 	.short	0x0064
        /*001c*/ 	.short	0x0082
	.zero		2


//--------------------- .nv.info                  --------------------------
	.section	.nv.info,"",@"SHT_CUDA_INFO"
	.align	4


	//----- nvinfo : EIATTR_REGCOUNT
	.align		4
        /*0000*/ 	.byte	0x04, 0x2f
        /*0002*/ 	.short	(.L_2 - .L_1)
	.align		4
.L_1:
        /*0004*/ 	.word	index@(_Z9helloCudaf)
        /*0008*/ 	.word	0x00000018


	//----- nvinfo : EIATTR_FRAME_SIZE
	.align		4
.L_2:
        /*000c*/ 	.byte	0x04, 0x11
        /*000e*/ 	.short	(.L_4 - .L_3)
	.align		4
.L_3:
        /*0010*/ 	.word	index@(_Z9helloCudaf)
        /*0014*/ 	.word	0x00000010


	//----- nvinfo : EIATTR_MIN_STACK_SIZE
	.align		4
.L_4:
        /*0018*/ 	.byte	0x04, 0x12
        /*001a*/ 	.short	(.L_6 - .L_5)
	.align		4
.L_5:
        /*001c*/ 	.word	index@(_Z9helloCudaf)
        /*0020*/ 	.word	0x00000010
.L_6:


//--------------------- .nv.compat                --------------------------
	.section	.nv.compat,"",@"SHT_CUDA_COMPAT_INFO"
	.align	4
        /*0000*/ 	.byte	0x02, 0x09, 0x00, 0x00, 0x02, 0x02, 0x01, 0x00, 0x02, 0x05, 0x05, 0x00, 0x03, 0x07, 0x01, 0x01
        /*0010*/ 	.byte	0x02, 0x03, 0x00, 0x00, 0x02, 0x06, 0x01, 0x00, 0x04, 0x0b, 0x08, 0x00, 0x09, 0x00, 0x00, 0x00
        /*0020*/ 	.byte	0x00, 0x00, 0x00, 0x00


//--------------------- .nv.info._Z9helloCudaf    --------------------------
	.section	.nv.info._Z9helloCudaf,"",@"SHT_CUDA_INFO"
	.sectionflags	@""
	.align	4


	//----- nvinfo : EIATTR_CUDA_API_VERSION
	.align		4
        /*0000*/ 	.byte	0x04, 0x37
        /*0002*/ 	.short	(.L_8 - .L_7)
.L_7:
        /*0004*/ 	.word	0x00000082


	//----- nvinfo : EIATTR_KPARAM_INFO
	.align		4
.L_8:
        /*0008*/ 	.byte	0x04, 0x17
        /*000a*/ 	.short	(.L_10 - .L_9)
.L_9:
        /*000c*/ 	.word	0x00000000
        /*0010*/ 	.short	0x0000
        /*0012*/ 	.short	0x0000
        /*0014*/ 	.byte	0x00, 0xf0, 0x11, 0x00


	//----- nvinfo : EIATTR_SPARSE_MMA_MASK
	.align		4
.L_10:
        /*0018*/ 	.byte	0x03, 0x50
        /*001a*/ 	.short	0x0000


	//----- nvinfo : EIATTR_MAXREG_COUNT
	.align		4
        /*001c*/ 	.byte	0x03, 0x1b
        /*001e*/ 	.short	0x00ff


	//----- nvinfo : EIATTR_EXTERNS
	.align		4
        /*0020*/ 	.byte	0x04, 0x0f
        /*0022*/ 	.short	(.L_12 - .L_11)


	//   ....[0]....
	.align		4
.L_11:
        /*0024*/ 	.word	index@(vprintf)


	//----- nvinfo : EIATTR_MERCURY_ISA_VERSION
	.align		4
.L_12:
        /*0028*/ 	.byte	0x03, 0x5f
        /*002a*/ 	.short	0x0101


	//----- nvinfo : EIATTR_VRC_CTA_INIT_COUNT
	.align		4
        /*002c*/ 	.byte	0x02, 0x4a
	.zero		1
	.zero		1


	//----- nvinfo : EIATTR_SYSCALL_OFFSETS
	.align		4
        /*0030*/ 	.byte	0x04, 0x46
        /*0032*/ 	.short	(.L_14 - .L_13)


	//   ....[0]....
.L_13:
        /*0034*/ 	.word	0x00000120


	//----- nvinfo : EIATTR_EXIT_INSTR_OFFSETS
	.align		4
.L_14:
        /*0038*/ 	.byte	0x04, 0x1c
        /*003a*/ 	.short	(.L_16 - .L_15)


	//   ....[0]....
.L_15:
        /*003c*/ 	.word	0x00000130


	//----- nvinfo : EIATTR_CBANK_PARAM_SIZE
	.align		4
.L_16:
        /*0040*/ 	.byte	0x03, 0x19
        /*0042*/ 	.short	0x0004


	//----- nvinfo : EIATTR_PARAM_CBANK
	.align		4
        /*0044*/ 	.byte	0x04, 0x0a
        /*0046*/ 	.short	(.L_18 - .L_17)
	.align		4
.L_17:
        /*0048*/ 	.word	index@(.nv.constant0._Z9helloCudaf)
        /*004c*/ 	.short	0x0380
        /*004e*/ 	.short	0x0004


	//----- nvinfo : EIATTR_SW_WAR
	.align		4
.L_18:
        /*0050*/ 	.byte	0x04, 0x36
        /*0052*/ 	.short	(.L_20 - .L_19)
.L_19:
        /*0054*/ 	.word	0x00000008
.L_20:


//--------------------- .nv.callgraph             --------------------------
	.section	.nv.callgraph,"",@"SHT_CUDA_CALLGRAPH"
	.align	4
	.sectionentsize	8
	.align		4
        /*0000*/ 	.word	0x00000000
	.align		4
        /*0004*/ 	.word	0xffffffff
	.align		4
        /*0008*/ 	.word	index@(_Z9helloCudaf)
	.align		4
        /*000c*/ 	.word	index@(vprintf)
	.align		4
        /*0010*/ 	.word	0x00000000
	.align		4
        /*0014*/ 	.word	0xfffffffe
	.align		4
        /*0018*/ 	.word	0x00000000
	.align		4
        /*001c*/ 	.word	0xfffffffd
	.align		4
        /*0020*/ 	.word	0x00000000
	.align		4
        /*0024*/ 	.word	0xfffffffc


//--------------------- .nv.constant4             --------------------------
	.section	.nv.constant4,"a",@progbits
	.align	8
	.align		8
.nv.constant4:
        /*0000*/ 	.dword	vprintf
	.align		8
        /*0008*/ 	.dword	$str


//--------------------- .text._Z9helloCudaf       --------------------------
	.section	.text._Z9helloCudaf,"ax",@progbits
	.align	128
        .global         _Z9helloCudaf
        .type           _Z9helloCudaf,@function
        .size           _Z9helloCudaf,(.L_x_2 - _Z9helloCudaf)
        .other          _Z9helloCudaf,@"STO_CUDA_ENTRY STV_DEFAULT"
_Z9helloCudaf:
.text._Z9helloCudaf:
[----:B------:R-:W0:Y:S01]  /*0000*/  LDC R1, c[0x0][0x37c] ;  /* 0x0000df00ff017b82 */ /* 0x000e220000000800 */
[----:B------:R-:W1:Y:S01]  /*0010*/  LDCU UR4, c[0x0][0x380] ;  /* 0x00007000ff0477ac */ /* 0x000e620008000800 */
[----:B------:R-:W2:Y:S01]  /*0020*/  S2R R10, SR_TID.X ;  /* 0x00000000000a7919 */ /* 0x000ea20000002100 */
[----:B0-----:R-:W-:Y:S01]  /*0030*/  VIADD R1, R1, 0xfffffff0 ;  /* 0xfffffff001017836 */ /* 0x001fe20000000000 */
[----:B------:R-:W-:Y:S01]  /*0040*/  MOV R0, 0x0 ;  /* 0x0000000000007802 */ /* 0x000fe20000000f00 */
[----:B------:R-:W0:Y:S01]  /*0050*/  LDCU.64 UR6, c[0x4][0x8] ;  /* 0x01000100ff0677ac */ /* 0x000e220008000a00 */
[----:B------:R-:W2:Y:S02]  /*0060*/  S2R R11, SR_CTAID.X ;  /* 0x00000000000b7919 */ /* 0x000ea40000002500 */
[----:B------:R3:W4:Y:S01]  /*0070*/  LDC.64 R8, c[0x4][R0] ;  /* 0x0100000000087b82 */ /* 0x0007220000000a00 */
[----:B------:R-:W5:Y:S01]  /*0080*/  LDCU UR5, c[0x0][0x2fc] ;  /* 0x00005f80ff0577ac */ /* 0x000f620008000800 */
[----:B-1----:R-:W1:Y:S01]  /*0090*/  F2F.F64.F32 R2, UR4 ;  /* 0x0000000400027d10 */ /* 0x002e620008201800 */
[----:B------:R-:W3:Y:S01]  /*00a0*/  LDCU UR4, c[0x0][0x2f8] ;  /* 0x00005f00ff0477ac */ /* 0x000ee20008000800 */
[----:B0-----:R-:W-:Y:S01]  /*00b0*/  IMAD.U32 R4, RZ, RZ, UR6 ;  /* 0x00000006ff047e24 */ /* 0x001fe2000f8e00ff */
[----:B------:R-:W-:Y:S01]  /*00c0*/  MOV R5, UR7 ;  /* 0x0000000700057c02 */ /* 0x000fe20008000f00 */
[----:B-1----:R0:W-:Y:S04]  /*00d0*/  STL.64 [R1+0x8], R2 ;  /* 0x0000080201007387 */ /* 0x0021e80000100a00 */
[----:B--2---:R0:W-:Y:S01]  /*00e0*/  STL.64 [R1], R10 ;  /* 0x0000000a01007387 */ /* 0x0041e20000100a00 */
[----:B---3--:R-:W-:-:S05]  /*00f0*/  IADD3 R6, P0, PT, R1, UR4, RZ ;  /* 0x0000000401067c10 */ /* 0x008fca000ff1e0ff */
[----:B-----5:R-:W-:-:S08]  /*0100*/  IMAD.X R7, RZ, RZ, UR5, P0 ;  /* 0x00000005ff077e24 */ /* 0x020fd000080e06ff */
[----:B------:R-:W-:-:S07]  /*0110*/  LEPC R20, `(.L_x_0) ;  /* 0x000000001014794e */ /* 0x000fce0000000000 */
[----:B0---4-:R-:W-:Y:S05]  /*0120*/  CALL.ABS.NOINC R8 ;  /* 0x0000000008007343 */ /* 0x011fea0003c00000 */
.L_x_0:
[----:B------:R-:W-:Y:S05]  /*0130*/  EXIT ;  /* 0x000000000000794d */ /* 0x000fea0003800000 */
.L_x_1:
[----:B------:R-:W-:-:S00]  /*0140*/  BRA `(.L_x_1) ;  /* 0xfffffffc00fc7947 */ /* 0x000fc0000383ffff */
[----:B------:R-:W-:-:S00]  /*0150*/  NOP ;  /* 0x0000000000007918 */ /* 0x000fc00000000000 */
        /* <DEDUP_REMOVED lines=10> */
.L_x_2:


//--------------------- .nv.global.init           --------------------------
	.section	.nv.global.init,"aw",@progbits
.nv.global.init:
	.type		$str,@object
	.size		$str,(.L_0 - $str)
$str:
        /*0000*/ 	.byte	0x48, 0x65, 0x6c, 0x6c, 0x6f, 0x2c, 0x20, 0x49, 0x20, 0x61, 0x6d, 0x20, 0x74, 0x68, 0x72, 0x65
        /*0010*/ 	.byte	0x61, 0x64, 0x20, 0x25, 0x64, 0x20, 0x6f, 0x66, 0x20, 0x62, 0x6c, 0x6f, 0x63, 0x6b, 0x20, 0x25
        /*0020*/ 	.byte	0x64, 0x20, 0x77, 0x69, 0x74, 0x68, 0x20, 0x76, 0x61, 0x6c, 0x75, 0x65, 0x20, 0x65, 0x3d, 0x25
        /*0030*/ 	.byte	0x66, 0x0a, 0x00
.L_0:


//--------------------- .nv.shared.reserved.0     --------------------------
	.section	.nv.shared.reserved.0,"aw",@nobits
	.weak		__nv_reservedSMEM_offset_0_alias
	.size		__nv_reservedSMEM_offset_0_alias, 0, 64
	.other		__nv_reservedSMEM_offset_0_alias,@"STO_CUDA_RESERVED_SHARED STV_DEFAULT"
__nv_reservedSMEM_offset_0_alias:
	.zero		0
	.zero		64


//--------------------- .nv.constant0._Z9helloCudaf --------------------------
	.section	.nv.constant0._Z9helloCudaf,"a",@progbits
	.sectionflags	@""
	.align	4
.nv.constant0._Z9helloCudaf:
	.zero		900


//--------------------- SYMBOLS --------------------------

	.type		.nv.reservedSmem.offset0,@object
	.size		.nv.reservedSmem.offset0,0x4
	.type		vprintf,@function
